//
// Generated by NVIDIA NVVM Compiler
//
// Compiler Build ID: CL-36424714
// Cuda compilation tools, release 13.0, V13.0.88
// Based on NVVM 20.0.0
//

.version 9.0
.target sm_100
.address_size 64

	// .globl	_Z10stencil_1dPiS_
// _ZZ10stencil_1dPiS_E4temp has been demoted

.visible .entry _Z10stencil_1dPiS_(
	.param .u64 .ptr .align 1 _Z10stencil_1dPiS__param_0,
	.param .u64 .ptr .align 1 _Z10stencil_1dPiS__param_1
)
{
	.reg .pred 	%p<3>;
	.reg .b32 	%r<32>;
	.reg .b64 	%rd<9>;
	// demoted variable
	.shared .align 4 .b8 _ZZ10stencil_1dPiS_E4temp[2088];
	ld.param.u64 	%rd3, [_Z10stencil_1dPiS__param_0];
	ld.param.u64 	%rd2, [_Z10stencil_1dPiS__param_1];
	cvta.to.global.u64 	%rd4, %rd3;
	mov.u32 	%r1, %tid.x;
	mov.u32 	%r4, %ctaid.x;
	mov.u32 	%r5, %ntid.x;
	mad.lo.s32 	%r2, %r4, %r5, %r1;
	mul.wide.s32 	%rd5, %r2, 4;
	add.s64 	%rd1, %rd4, %rd5;
	ld.global.u32 	%r6, [%rd1+20];
	shl.b32 	%r7, %r1, 2;
	mov.u32 	%r8, _ZZ10stencil_1dPiS_E4temp;
	add.s32 	%r3, %r8, %r7;
	st.shared.u32 	[%r3+20], %r6;
	setp.gt.s32 	%p1, %r2, 9999989;
	@%p1 bra 	$L__BB0_4;
	setp.gt.u32 	%p2, %r1, 4;
	@%p2 bra 	$L__BB0_3;
	ld.global.u32 	%r9, [%rd1];
	st.shared.u32 	[%r3], %r9;
	ld.global.u32 	%r10, [%rd1+2068];
	st.shared.u32 	[%r3+2068], %r10;
$L__BB0_3:
	bar.sync 	0;
	ld.shared.u32 	%r11, [%r3];
	ld.shared.u32 	%r12, [%r3+4];
	add.s32 	%r13, %r12, %r11;
	ld.shared.u32 	%r14, [%r3+8];
	add.s32 	%r15, %r14, %r13;
	ld.shared.u32 	%r16, [%r3+12];
	add.s32 	%r17, %r16, %r15;
	ld.shared.u32 	%r18, [%r3+16];
	add.s32 	%r19, %r18, %r17;
	ld.shared.u32 	%r20, [%r3+20];
	add.s32 	%r21, %r20, %r19;
	ld.shared.u32 	%r22, [%r3+24];
	add.s32 	%r23, %r22, %r21;
	ld.shared.u32 	%r24, [%r3+28];
	add.s32 	%r25, %r24, %r23;
	ld.shared.u32 	%r26, [%r3+32];
	add.s32 	%r27, %r26, %r25;
	ld.shared.u32 	%r28, [%r3+36];
	add.s32 	%r29, %r28, %r27;
	ld.shared.u32 	%r30, [%r3+40];
	add.s32 	%r31, %r30, %r29;
	cvta.to.global.u64 	%rd6, %rd2;
	add.s64 	%rd8, %rd6, %rd5;
	st.global.u32 	[%rd8], %r31;
$L__BB0_4:
	ret;

}


// ===== COMPILED SASS (sm_100) =====

	.target	sm_100

	.elftype	@"ET_EXEC"


//--------------------- .note.nv.tkinfo           --------------------------
	.section	.note.nv.tkinfo,"",@"SHT_NOTE"
	.sectionflags	@"SHF_NOTE_NV_TKINFO"
	.tkinfo
        /*0018*/ 	.word	0x00000002
        /*0030*/ 	.string	""
        /*0030*/ 	.string	"ptxas"
        /*0030*/ 	.string	"Cuda compilation tools, release 13.0, V13.0.88"
        /*0030*/ 	.string	"Build cuda_13.0.r13.0/compiler.36424714_0"
        /*0030*/ 	.string	"-arch sm_100 -m 64 "



//--------------------- .note.nv.cuinfo           --------------------------
	.section	.note.nv.cuinfo,"",@"SHT_NOTE"
	.sectionflags	@"SHF_NOTE_NV_CUINFO"
        /*0018*/ 	.short	0x0002
        /*001a*/ 	.short	0x0064
        /*001c*/ 	.short	0x0082
	.zero		2


//--------------------- .nv.info                  --------------------------
	.section	.nv.info,"",@"SHT_CUDA_INFO"
	.align	4


	//----- nvinfo : EIATTR_REGCOUNT
	.align		4
        /*0000*/ 	.byte	0x04, 0x2f
        /*0002*/ 	.short	(.L_1 - .L_0)
	.align		4
.L_0:
        /*0004*/ 	.word	index@(_Z10stencil_1dPiS_)
        /*0008*/ 	.word	0x00000014


	//----- nvinfo : EIATTR_FRAME_SIZE
	.align		4
.L_1:
        /*000c*/ 	.byte	0x04, 0x11
        /*000e*/ 	.short	(.L_3 - .L_2)
	.align		4
.L_2:
        /*0010*/ 	.word	index@(_Z10stencil_1dPiS_)
        /*0014*/ 	.word	0x00000000


	//----- nvinfo : EIATTR_MIN_STACK_SIZE
	.align		4
.L_3:
        /*0018*/ 	.byte	0x04, 0x12
        /*001a*/ 	.short	(.L_5 - .L_4)
	.align		4
.L_4:
        /*001c*/ 	.word	index@(_Z10stencil_1dPiS_)
        /*0020*/ 	.word	0x00000000
.L_5:


//--------------------- .nv.compat                --------------------------
	.section	.nv.compat,"",@"SHT_CUDA_COMPAT_INFO"
	.align	4
        /*0000*/ 	.byte	0x02, 0x09, 0x00, 0x00, 0x02, 0x02, 0x01, 0x00, 0x02, 0x05, 0x05, 0x00, 0x03, 0x07, 0x01, 0x01
        /*0010*/ 	.byte	0x02, 0x03, 0x00, 0x00, 0x02, 0x06, 0x01, 0x00, 0x04, 0x0b, 0x08, 0x00, 0x09, 0x00, 0x00, 0x00
        /*0020*/ 	.byte	0x00, 0x00, 0x00, 0x00


//--------------------- .nv.info._Z10stencil_1dPiS_ --------------------------
	.section	.nv.info._Z10stencil_1dPiS_,"",@"SHT_CUDA_INFO"
	.sectionflags	@""
	.align	4


	//----- nvinfo : EIATTR_CUDA_API_VERSION
	.align		4
        /*0000*/ 	.byte	0x04, 0x37
        /*0002*/ 	.short	(.L_7 - .L_6)
.L_6:
        /*0004*/ 	.word	0x00000082


	//----- nvinfo : EIATTR_KPARAM_INFO
	.align		4
.L_7:
        /*0008*/ 	.byte	0x04, 0x17
        /*000a*/ 	.short	(.L_9 - .L_8)
.L_8:
        /*000c*/ 	.word	0x00000000
        /*0010*/ 	.short	0x0001
        /*0012*/ 	.short	0x0008
        /*0014*/ 	.byte	0x00, 0xf5, 0x21, 0x00


	//----- nvinfo : EIATTR_KPARAM_INFO
	.align		4
.L_9:
        /*0018*/ 	.byte	0x04, 0x17
        /*001a*/ 	.short	(.L_11 - .L_10)
.L_10:
        /*001c*/ 	.word	0x00000000
        /*0020*/ 	.short	0x0000
        /*0022*/ 	.short	0x0000
        /*0024*/ 	.byte	0x00, 0xf5, 0x21, 0x00


	//----- nvinfo : EIATTR_SPARSE_MMA_MASK
	.align		4
.L_11:
        /*0028*/ 	.byte	0x03, 0x50
        /*002a*/ 	.short	0x0000


	//----- nvinfo : EIATTR_MAXREG_COUNT
	.align		4
        /*002c*/ 	.byte	0x03, 0x1b
        /*002e*/ 	.short	0x00ff


	//----- nvinfo : EIATTR_NUM_BARRIERS
	.align		4
        /*0030*/ 	.byte	0x02, 0x4c
        /*0032*/ 	.byte	0x01
	.zero		1


	//----- nvinfo : EIATTR_MERCURY_ISA_VERSION
	.align		4
        /*0034*/ 	.byte	0x03, 0x5f
        /*0036*/ 	.short	0x0101


	//----- nvinfo : EIATTR_VRC_CTA_INIT_COUNT
	.align		4
        /*0038*/ 	.byte	0x02, 0x4a
	.zero		1
	.zero		1


	//----- nvinfo : EIATTR_EXIT_INSTR_OFFSETS
	.align		4
        /*003c*/ 	.byte	0x04, 0x1c
        /*003e*/ 	.short	(.L_13 - .L_12)


	//   ....[0]....
.L_12:
        /*0040*/ 	.word	0x000000f0


	//   ....[1]....
        /*0044*/ 	.word	0x000002c0


	//----- nvinfo : EIATTR_CRS_STACK_SIZE
	.align		4
.L_13:
        /*0048*/ 	.byte	0x04, 0x1e
        /*004a*/ 	.short	(.L_15 - .L_14)
.L_14:
        /*004c*/ 	.word	0x00000000


	//----- nvinfo : EIATTR_CBANK_PARAM_SIZE
	.align		4
.L_15:
        /*0050*/ 	.byte	0x03, 0x19
        /*0052*/ 	.short	0x0010


	//----- nvinfo : EIATTR_PARAM_CBANK
	.align		4
        /*0054*/ 	.byte	0x04, 0x0a
        /*0056*/ 	.short	(.L_17 - .L_16)
	.align		4
.L_16:
        /*0058*/ 	.word	index@(.nv.constant0._Z10stencil_1dPiS_)
        /*005c*/ 	.short	0x0380
        /*005e*/ 	.short	0x0010


	//----- nvinfo : EIATTR_SW_WAR
	.align		4
.L_17:
        /*0060*/ 	.byte	0x04, 0x36
        /*0062*/ 	.short	(.L_19 - .L_18)
.L_18:
        /*0064*/ 	.word	0x00000008
.L_19:


//--------------------- .nv.callgraph             --------------------------
	.section	.nv.callgraph,"",@"SHT_CUDA_CALLGRAPH"
	.align	4
	.sectionentsize	8
	.align		4
        /*0000*/ 	.word	0x00000000
	.align		4
        /*0004*/ 	.word	0xffffffff
	.align		4
        /*0008*/ 	.word	0x00000000
	.align		4
        /*000c*/ 	.word	0xfffffffe
	.align		4
        /*0010*/ 	.word	0x00000000
	.align		4
        /*0014*/ 	.word	0xfffffffd
	.align		4
        /*0018*/ 	.word	0x00000000
	.align		4
        /*001c*/ 	.word	0xfffffffc


//--------------------- .text._Z10stencil_1dPiS_  --------------------------
	.section	.text._Z10stencil_1dPiS_,"ax",@progbits
	.align	128
        .global         _Z10stencil_1dPiS_
        .type           _Z10stencil_1dPiS_,@function
        .size           _Z10stencil_1dPiS_,(.L_x_3 - _Z10stencil_1dPiS_)
        .other          _Z10stencil_1dPiS_,@"STO_CUDA_ENTRY STV_DEFAULT"
_Z10stencil_1dPiS_:
.text._Z10stencil_1dPiS_:
[----:B------:R-:W-:Y:S01]  /*0000*/  LDC R1, c[0x0][0x37c] ;  /* 0x0000df00ff017b82 */ /* 0x000fe20000000800 */
[----:B------:R-:W0:Y:S07]  /*0010*/  S2R R4, SR_TID.X ;  /* 0x0000000000047919 */ /* 0x000e2e0000002100 */
[----:B------:R-:W0:Y:S01]  /*0020*/  S2UR UR4, SR_CTAID.X ;  /* 0x00000000000479c3 */ /* 0x000e220000002500 */
[----:B------:R-:W1:Y:S07]  /*0030*/  LDCU.64 UR6, c[0x0][0x358] ;  /* 0x00006b00ff0677ac */ /* 0x000e6e0008000a00 */
[----:B------:R-:W0:Y:S08]  /*0040*/  LDC R5, c[0x0][0x360] ;  /* 0x0000d800ff057b82 */ /* 0x000e300000000800 */
[----:B------:R-:W2:Y:S01]  /*0050*/  LDC.64 R2, c[0x0][0x380] ;  /* 0x0000e000ff027b82 */ /* 0x000ea20000000a00 */
[----:B0-----:R-:W-:-:S04]  /*0060*/  IMAD R5, R5, UR4, R4 ;  /* 0x0000000405057c24 */ /* 0x001fc8000f8e0204 */
[----:B--2---:R-:W-:-:S05]  /*0070*/  IMAD.WIDE R2, R5, 0x4, R2 ;  /* 0x0000000405027825 */ /* 0x004fca00078e0202 */
[----:B-1----:R-:W2:Y:S01]  /*0080*/  LDG.E R0, desc[UR6][R2.64+0x14] ;  /* 0x0000140602007981 */ /* 0x002ea2000c1e1900 */
[----:B------:R-:W0:Y:S01]  /*0090*/  S2UR UR5, SR_CgaCtaId ;  /* 0x00000000000579c3 */ /* 0x000e220000008800 */
[----:B------:R-:W-:Y:S01]  /*00a0*/  UMOV UR4, 0x400 ;  /* 0x0000040000047882 */ /* 0x000fe20000000000 */
[----:B------:R-:W-:Y:S01]  /*00b0*/  ISETP.GT.AND P0, PT, R5, 0x989675, PT ;  /* 0x009896750500780c */ /* 0x000fe20003f04270 */
[----:B0-----:R-:W-:-:S06]  /*00c0*/  ULEA UR4, UR5, UR4, 0x18 ;  /* 0x0000000405047291 */ /* 0x001fcc000f8ec0ff */
[----:B------:R-:W-:-:S05]  /*00d0*/  LEA R7, R4, UR4, 0x2 ;  /* 0x0000000404077c11 */ /* 0x000fca000f8e10ff */
[----:B--2---:R0:W-:Y:S01]  /*00e0*/  STS [R7+0x14], R0 ;  /* 0x0000140007007388 */ /* 0x0041e20000000800 */
[----:B------:R-:W-:Y:S05]  /*00f0*/  @P0 EXIT ;  /* 0x000000000000094d */ /* 0x000fea0003800000 */
[----:B------:R-:W-:Y:S01]  /*0100*/  ISETP.GT.U32.AND P0, PT, R4, 0x4, PT ;  /* 0x000000040400780c */ /* 0x000fe20003f04070 */
[----:B------:R-:W-:-:S12]  /*0110*/  BSSY.RECONVERGENT B0, `(.L_x_0) ;  /* 0x0000006000007945 */ /* 0x000fd80003800200 */
[----:B------:R-:W-:Y:S05]  /*0120*/  @P0 BRA `(.L_x_1) ;  /* 0x0000000000100947 */ /* 0x000fea0003800000 */
[----:B0-----:R-:W2:Y:S04]  /*0130*/  LDG.E R0, desc[UR6][R2.64] ;  /* 0x0000000602007981 */ /* 0x001ea8000c1e1900 */
[----:B------:R-:W3:Y:S04]  /*0140*/  LDG.E R4, desc[UR6][R2.64+0x814] ;  /* 0x0008140602047981 */ /* 0x000ee8000c1e1900 */
[----:B--2---:R1:W-:Y:S04]  /*0150*/  STS [R7], R0 ;  /* 0x0000000007007388 */ /* 0x0043e80000000800 */
[----:B---3--:R1:W-:Y:S02]  /*0160*/  STS [R7+0x814], R4 ;  /* 0x0008140407007388 */ /* 0x0083e40000000800 */
.L_x_1:
[----:B------:R-:W-:Y:S05]  /*0170*/  BSYNC.RECONVERGENT B0 ;  /* 0x0000000000007941 */ /* 0x000fea0003800200 */
.L_x_0:
[----:B------:R-:W-:Y:S08]  /*0180*/  BAR.SYNC.DEFER_BLOCKING 0x0 ;  /* 0x0000000000007b1d */ /* 0x000ff00000010000 */
[----:B------:R-:W2:Y:S01]  /*0190*/  LDC.64 R2, c[0x0][0x388] ;  /* 0x0000e200ff027b82 */ /* 0x000ea20000000a00 */
[----:B01----:R-:W-:Y:S04]  /*01a0*/  LDS R0, [R7] ;  /* 0x0000000007007984 */ /* 0x003fe80000000800 */
[----:B------:R-:W-:Y:S01]  /*01b0*/  LDS R9, [R7+0x4] ;  /* 0x0000040007097984 */ /* 0x000fe20000000800 */
[----:B--2---:R-:W-:-:S03]  /*01c0*/  IMAD.WIDE R2, R5, 0x4, R2 ;  /* 0x0000000405027825 */ /* 0x004fc600078e0202 */
[----:B------:R-:W0:Y:S04]  /*01d0*/  LDS R4, [R7+0x8] ;  /* 0x0000080007047984 */ /* 0x000e280000000800 */
[----:B------:R-:W-:Y:S04]  /*01e0*/  LDS R11, [R7+0xc] ;  /* 0x00000c00070b7984 */ /* 0x000fe80000000800 */
[----:B------:R-:W1:Y:S04]  /*01f0*/  LDS R6, [R7+0x10] ;  /* 0x0000100007067984 */ /* 0x000e680000000800 */
[----:B------:R-:W-:Y:S04]  /*0200*/  LDS R13, [R7+0x14] ;  /* 0x00001400070d7984 */ /* 0x000fe80000000800 */
[----:B------:R-:W2:Y:S04]  /*0210*/  LDS R8, [R7+0x18] ;  /* 0x0000180007087984 */ /* 0x000ea80000000800 */
[----:B------:R-:W-:Y:S04]  /*0220*/  LDS R15, [R7+0x1c] ;  /* 0x00001c00070f7984 */ /* 0x000fe80000000800 */
[----:B------:R-:W3:Y:S04]  /*0230*/  LDS R10, [R7+0x20] ;  /* 0x00002000070a7984 */ /* 0x000ee80000000800 */
[----:B------:R-:W-:Y:S04]  /*0240*/  LDS R17, [R7+0x24] ;  /* 0x0000240007117984 */ /* 0x000fe80000000800 */
[----:B------:R-:W4:Y:S01]  /*0250*/  LDS R12, [R7+0x28] ;  /* 0x00002800070c7984 */ /* 0x000f220000000800 */
[----:B0-----:R-:W-:-:S04]  /*0260*/  IADD3 R0, PT, PT, R4, R9, R0 ;  /* 0x0000000904007210 */ /* 0x001fc80007ffe000 */
[----:B-1----:R-:W-:-:S04]  /*0270*/  IADD3 R0, PT, PT, R6, R11, R0 ;  /* 0x0000000b06007210 */ /* 0x002fc80007ffe000 */
[----:B--2---:R-:W-:-:S04]  /*0280*/  IADD3 R0, PT, PT, R8, R13, R0 ;  /* 0x0000000d08007210 */ /* 0x004fc80007ffe000 */
[----:B---3--:R-:W-:-:S04]  /*0290*/  IADD3 R0, PT, PT, R10, R15, R0 ;  /* 0x0000000f0a007210 */ /* 0x008fc80007ffe000 */
[----:B----4-:R-:W-:-:S05]  /*02a0*/  IADD3 R17, PT, PT, R12, R17, R0 ;  /* 0x000000110c117210 */ /* 0x010fca0007ffe000 */
[----:B------:R-:W-:Y:S01]  /*02b0*/  STG.E desc[UR6][R2.64], R17 ;  /* 0x0000001102007986 */ /* 0x000fe2000c101906 */
[----:B------:R-:W-:Y:S05]  /*02c0*/  EXIT ;  /* 0x000000000000794d */ /* 0x000fea0003800000 */
.L_x_2:
[----:B------:R-:W-:-:S00]  /*02d0*/  BRA `(.L_x_2) ;  /* 0xfffffffc00fc7947 */ /* 0x000fc0000383ffff */
[----:B------:R-:W-:-:S00]  /*02e0*/  NOP ;  /* 0x0000000000007918 */ /* 0x000fc00000000000 */
        /* <DEDUP_REMOVED lines=9> */
.L_x_3:


//--------------------- .nv.shared._Z10stencil_1dPiS_ --------------------------
	.section	.nv.shared._Z10stencil_1dPiS_,"aw",@nobits
	.sectionflags	@""
	.align	4
.nv.shared._Z10stencil_1dPiS_:
	.zero		3112


//--------------------- .nv.shared.reserved.0     --------------------------
	.section	.nv.shared.reserved.0,"aw",@nobits
	.weak		__nv_reservedSMEM_offset_0_alias
	.size		__nv_reservedSMEM_offset_0_alias, 0, 64
	.other		__nv_reservedSMEM_offset_0_alias,@"STO_CUDA_RESERVED_SHARED STV_DEFAULT"
__nv_reservedSMEM_offset_0_alias:
	.zero		0
	.zero		64


//--------------------- .nv.constant0._Z10stencil_1dPiS_ --------------------------
	.section	.nv.constant0._Z10stencil_1dPiS_,"a",@progbits
	.sectionflags	@""
	.align	4
.nv.constant0._Z10stencil_1dPiS_:
	.zero		912


//--------------------- SYMBOLS --------------------------

	.type		.nv.reservedSmem.offset0,@object
	.size		.nv.reservedSmem.offset0,0x4
	.type		.nv.reservedSmem.cap,@object
	.size		.nv.reservedSmem.cap,0x4
